//
// Generated by NVIDIA NVVM Compiler
//
// Compiler Build ID: CL-36424714
// Cuda compilation tools, release 13.0, V13.0.88
// Based on NVVM 20.0.0
//

.version 9.0
.target sm_100
.address_size 64

	// .globl	_Z3runPf

.visible .entry _Z3runPf(
	.param .u64 .ptr .align 1 _Z3runPf_param_0
)
{
	.reg .pred 	%p<2>;
	.reg .b32 	%r<5>;
	.reg .b32 	%f<3>;
	.reg .b64 	%rd<5>;

	ld.param.u64 	%rd1, [_Z3runPf_param_0];
	mov.u32 	%r2, %ctaid.x;
	shl.b32 	%r3, %r2, 6;
	mov.u32 	%r4, %tid.x;
	add.s32 	%r1, %r3, %r4;
	setp.gt.s32 	%p1, %r1, 10000;
	@%p1 bra 	$L__BB0_2;
	cvta.to.global.u64 	%rd2, %rd1;
	mul.wide.s32 	%rd3, %r1, 4;
	add.s64 	%rd4, %rd2, %rd3;
	ld.global.f32 	%f1, [%rd4];
	add.f32 	%f2, %f1, 0f3FA66666;
	st.global.f32 	[%rd4], %f2;
$L__BB0_2:
	ret;

}


// ===== COMPILED SASS (sm_100) =====

	.target	sm_100

	.elftype	@"ET_EXEC"


//--------------------- .note.nv.tkinfo           --------------------------
	.section	.note.nv.tkinfo,"",@"SHT_NOTE"
	.sectionflags	@"SHF_NOTE_NV_TKINFO"
	.tkinfo
        /*0018*/ 	.word	0x00000002
        /*0030*/ 	.string	""
        /*0030*/ 	.string	"ptxas"
        /*0030*/ 	.string	"Cuda compilation tools, release 13.0, V13.0.88"
        /*0030*/ 	.string	"Build cuda_13.0.r13.0/compiler.36424714_0"
        /*0030*/ 	.string	"-arch sm_100 -m 64 "



//--------------------- .note.nv.cuinfo           --------------------------
	.section	.note.nv.cuinfo,"",@"SHT_NOTE"
	.sectionflags	@"SHF_NOTE_NV_CUINFO"
        /*0018*/ 	.short	0x0002
        /*001a*/ 	.short	0x0064
        /*001c*/ 	.short	0x0082
	.zero		2


//--------------------- .nv.info                  --------------------------
	.section	.nv.info,"",@"SHT_CUDA_INFO"
	.align	4


	//----- nvinfo : EIATTR_REGCOUNT
	.align		4
        /*0000*/ 	.byte	0x04, 0x2f
        /*0002*/ 	.short	(.L_1 - .L_0)
	.align		4
.L_0:
        /*0004*/ 	.word	index@(_Z3runPf)
        /*0008*/ 	.word	0x00000008


	//----- nvinfo : EIATTR_FRAME_SIZE
	.align		4
.L_1:
        /*000c*/ 	.byte	0x04, 0x11
        /*000e*/ 	.short	(.L_3 - .L_2)
	.align		4
.L_2:
        /*0010*/ 	.word	index@(_Z3runPf)
        /*0014*/ 	.word	0x00000000


	//----- nvinfo : EIATTR_MIN_STACK_SIZE
	.align		4
.L_3:
        /*0018*/ 	.byte	0x04, 0x12
        /*001a*/ 	.short	(.L_5 - .L_4)
	.align		4
.L_4:
        /*001c*/ 	.word	index@(_Z3runPf)
        /*0020*/ 	.word	0x00000000
.L_5:


//--------------------- .nv.compat                --------------------------
	.section	.nv.compat,"",@"SHT_CUDA_COMPAT_INFO"
	.align	4
        /*0000*/ 	.byte	0x02, 0x09, 0x00, 0x00, 0x02, 0x02, 0x01, 0x00, 0x02, 0x05, 0x05, 0x00, 0x03, 0x07, 0x01, 0x01
        /*0010*/ 	.byte	0x02, 0x03, 0x00, 0x00, 0x02, 0x06, 0x01, 0x00, 0x04, 0x0b, 0x08, 0x00, 0x09, 0x00, 0x00, 0x00
        /*0020*/ 	.byte	0x00, 0x00, 0x00, 0x00


//--------------------- .nv.info._Z3runPf         --------------------------
	.section	.nv.info._Z3runPf,"",@"SHT_CUDA_INFO"
	.sectionflags	@""
	.align	4


	//----- nvinfo : EIATTR_CUDA_API_VERSION
	.align		4
        /*0000*/ 	.byte	0x04, 0x37
        /*0002*/ 	.short	(.L_7 - .L_6)
.L_6:
        /*0004*/ 	.word	0x00000082


	//----- nvinfo : EIATTR_KPARAM_INFO
	.align		4
.L_7:
        /*0008*/ 	.byte	0x04, 0x17
        /*000a*/ 	.short	(.L_9 - .L_8)
.L_8:
        /*000c*/ 	.word	0x00000000
        /*0010*/ 	.short	0x0000
        /*0012*/ 	.short	0x0000
        /*0014*/ 	.byte	0x00, 0xf5, 0x21, 0x00


	//----- nvinfo : EIATTR_SPARSE_MMA_MASK
	.align		4
.L_9:
        /*0018*/ 	.byte	0x03, 0x50
        /*001a*/ 	.short	0x0000


	//----- nvinfo : EIATTR_MAXREG_COUNT
	.align		4
        /*001c*/ 	.byte	0x03, 0x1b
        /*001e*/ 	.short	0x00ff


	//----- nvinfo : EIATTR_MERCURY_ISA_VERSION
	.align		4
        /*0020*/ 	.byte	0x03, 0x5f
        /*0022*/ 	.short	0x0101


	//----- nvinfo : EIATTR_VRC_CTA_INIT_COUNT
	.align		4
        /*0024*/ 	.byte	0x02, 0x4a
	.zero		1
	.zero		1


	//----- nvinfo : EIATTR_EXIT_INSTR_OFFSETS
	.align		4
        /*0028*/ 	.byte	0x04, 0x1c
        /*002a*/ 	.short	(.L_11 - .L_10)


	//   ....[0]....
.L_10:
        /*002c*/ 	.word	0x00000050


	//   ....[1]....
        /*0030*/ 	.word	0x000000c0


	//----- nvinfo : EIATTR_CBANK_PARAM_SIZE
	.align		4
.L_11:
        /*0034*/ 	.byte	0x03, 0x19
        /*0036*/ 	.short	0x0008


	//----- nvinfo : EIATTR_PARAM_CBANK
	.align		4
        /*0038*/ 	.byte	0x04, 0x0a
        /*003a*/ 	.short	(.L_13 - .L_12)
	.align		4
.L_12:
        /*003c*/ 	.word	index@(.nv.constant0._Z3runPf)
        /*0040*/ 	.short	0x0380
        /*0042*/ 	.short	0x0008


	//----- nvinfo : EIATTR_SW_WAR
	.align		4
.L_13:
        /*0044*/ 	.byte	0x04, 0x36
        /*0046*/ 	.short	(.L_15 - .L_14)
.L_14:
        /*0048*/ 	.word	0x00000008
.L_15:


//--------------------- .nv.callgraph             --------------------------
	.section	.nv.callgraph,"",@"SHT_CUDA_CALLGRAPH"
	.align	4
	.sectionentsize	8
	.align		4
        /*0000*/ 	.word	0x00000000
	.align		4
        /*0004*/ 	.word	0xffffffff
	.align		4
        /*0008*/ 	.word	0x00000000
	.align		4
        /*000c*/ 	.word	0xfffffffe
	.align		4
        /*0010*/ 	.word	0x00000000
	.align		4
        /*0014*/ 	.word	0xfffffffd
	.align		4
        /*0018*/ 	.word	0x00000000
	.align		4
        /*001c*/ 	.word	0xfffffffc


//--------------------- .text._Z3runPf            --------------------------
	.section	.text._Z3runPf,"ax",@progbits
	.align	128
        .global         _Z3runPf
        .type           _Z3runPf,@function
        .size           _Z3runPf,(.L_x_1 - _Z3runPf)
        .other          _Z3runPf,@"STO_CUDA_ENTRY STV_DEFAULT"
_Z3runPf:
.text._Z3runPf:
[----:B------:R-:W-:Y:S01]  /*0000*/  LDC R1, c[0x0][0x37c] ;  /* 0x0000df00ff017b82 */ /* 0x000fe20000000800 */
[----:B------:R-:W0:Y:S01]  /*0010*/  S2R R5, SR_CTAID.X ;  /* 0x0000000000057919 */ /* 0x000e220000002500 */
[----:B------:R-:W0:Y:S02]  /*0020*/  S2R R0, SR_TID.X ;  /* 0x0000000000007919 */ /* 0x000e240000002100 */
[----:B0-----:R-:W-:-:S04]  /*0030*/  LEA R5, R5, R0, 0x6 ;  /* 0x0000000005057211 */ /* 0x001fc800078e30ff */
[----:B------:R-:W-:-:S13]  /*0040*/  ISETP.GT.AND P0, PT, R5, 0x2710, PT ;  /* 0x000027100500780c */ /* 0x000fda0003f04270 */
[----:B------:R-:W-:Y:S05]  /*0050*/  @P0 EXIT ;  /* 0x000000000000094d */ /* 0x000fea0003800000 */
[----:B------:R-:W0:Y:S01]  /*0060*/  LDC.64 R2, c[0x0][0x380] ;  /* 0x0000e000ff027b82 */ /* 0x000e220000000a00 */
[----:B------:R-:W1:Y:S01]  /*0070*/  LDCU.64 UR4, c[0x0][0x358] ;  /* 0x00006b00ff0477ac */ /* 0x000e620008000a00 */
[----:B0-----:R-:W-:-:S05]  /*0080*/  IMAD.WIDE R2, R5, 0x4, R2 ;  /* 0x0000000405027825 */ /* 0x001fca00078e0202 */
[----:B-1----:R-:W2:Y:S02]  /*0090*/  LDG.E R0, desc[UR4][R2.64] ;  /* 0x0000000402007981 */ /* 0x002ea4000c1e1900 */
[----:B--2---:R-:W-:-:S05]  /*00a0*/  FADD R5, R0, 1.2999999523162841797 ;  /* 0x3fa6666600057421 */ /* 0x004fca0000000000 */
[----:B------:R-:W-:Y:S01]  /*00b0*/  STG.E desc[UR4][R2.64], R5 ;  /* 0x0000000502007986 */ /* 0x000fe2000c101904 */
[----:B------:R-:W-:Y:S05]  /*00c0*/  EXIT ;  /* 0x000000000000794d */ /* 0x000fea0003800000 */
.L_x_0:
[----:B------:R-:W-:-:S00]  /*00d0*/  BRA `(.L_x_0) ;  /* 0xfffffffc00fc7947 */ /* 0x000fc0000383ffff */
[----:B------:R-:W-:-:S00]  /*00e0*/  NOP ;  /* 0x0000000000007918 */ /* 0x000fc00000000000 */
        /* <DEDUP_REMOVED lines=9> */
.L_x_1:


//--------------------- .nv.shared.reserved.0     --------------------------
	.section	.nv.shared.reserved.0,"aw",@nobits
	.weak		__nv_reservedSMEM_offset_0_alias
	.size		__nv_reservedSMEM_offset_0_alias, 0, 64
	.other		__nv_reservedSMEM_offset_0_alias,@"STO_CUDA_RESERVED_SHARED STV_DEFAULT"
__nv_reservedSMEM_offset_0_alias:
	.zero		0
	.zero		64


//--------------------- .nv.constant0._Z3runPf    --------------------------
	.section	.nv.constant0._Z3runPf,"a",@progbits
	.sectionflags	@""
	.align	4
.nv.constant0._Z3runPf:
	.zero		904


//--------------------- SYMBOLS --------------------------

	.type		.nv.reservedSmem.offset0,@object
	.size		.nv.reservedSmem.offset0,0x4
